//
// Generated by NVIDIA NVVM Compiler
//
// Compiler Build ID: CL-36424714
// Cuda compilation tools, release 13.0, V13.0.88
// Based on NVVM 20.0.0
//

.version 9.0
.target sm_100
.address_size 64

	// .globl	_Z27linear_layer_and_activationPfS_S_S_S_ii

.visible .entry _Z27linear_layer_and_activationPfS_S_S_S_ii(
	.param .u64 .ptr .align 1 _Z27linear_layer_and_activationPfS_S_S_S_ii_param_0,
	.param .u64 .ptr .align 1 _Z27linear_layer_and_activationPfS_S_S_S_ii_param_1,
	.param .u64 .ptr .align 1 _Z27linear_layer_and_activationPfS_S_S_S_ii_param_2,
	.param .u64 .ptr .align 1 _Z27linear_layer_and_activationPfS_S_S_S_ii_param_3,
	.param .u64 .ptr .align 1 _Z27linear_layer_and_activationPfS_S_S_S_ii_param_4,
	.param .u32 _Z27linear_layer_and_activationPfS_S_S_S_ii_param_5,
	.param .u32 _Z27linear_layer_and_activationPfS_S_S_S_ii_param_6
)
{
	.reg .pred 	%p<10>;
	.reg .b32 	%r<30>;
	.reg .b32 	%f<117>;
	.reg .b64 	%rd<54>;
	.reg .b64 	%fd<4>;

	ld.param.u64 	%rd18, [_Z27linear_layer_and_activationPfS_S_S_S_ii_param_0];
	ld.param.u64 	%rd16, [_Z27linear_layer_and_activationPfS_S_S_S_ii_param_1];
	ld.param.u64 	%rd19, [_Z27linear_layer_and_activationPfS_S_S_S_ii_param_2];
	ld.param.u64 	%rd20, [_Z27linear_layer_and_activationPfS_S_S_S_ii_param_3];
	ld.param.u64 	%rd17, [_Z27linear_layer_and_activationPfS_S_S_S_ii_param_4];
	ld.param.u32 	%r18, [_Z27linear_layer_and_activationPfS_S_S_S_ii_param_6];
	cvta.to.global.u64 	%rd1, %rd19;
	cvta.to.global.u64 	%rd2, %rd18;
	cvta.to.global.u64 	%rd21, %rd20;
	mov.u32 	%r1, %tid.x;
	setp.gt.s32 	%p1, %r18, 0;
	mul.wide.u32 	%rd22, %r1, 4;
	add.s64 	%rd3, %rd21, %rd22;
	@%p1 bra 	$L__BB0_2;
	ld.global.f32 	%f116, [%rd3];
	bra.uni 	$L__BB0_14;
$L__BB0_2:
	mul.lo.s32 	%r2, %r18, %r1;
	ld.global.f32 	%f116, [%rd3];
	and.b32  	%r3, %r18, 15;
	setp.lt.u32 	%p2, %r18, 16;
	mov.b32 	%r27, 0;
	@%p2 bra 	$L__BB0_5;
	and.b32  	%r27, %r18, 2147483632;
	neg.s32 	%r25, %r27;
	mul.wide.u32 	%rd23, %r2, 4;
	add.s64 	%rd24, %rd23, %rd2;
	add.s64 	%rd51, %rd24, 32;
	add.s64 	%rd50, %rd1, 32;
$L__BB0_4:
	.pragma "nounroll";
	ld.global.f32 	%f13, [%rd51+-32];
	ld.global.f32 	%f14, [%rd50+-32];
	fma.rn.f32 	%f15, %f13, %f14, %f116;
	st.global.f32 	[%rd3], %f15;
	ld.global.f32 	%f16, [%rd51+-28];
	ld.global.f32 	%f17, [%rd50+-28];
	fma.rn.f32 	%f18, %f16, %f17, %f15;
	st.global.f32 	[%rd3], %f18;
	ld.global.f32 	%f19, [%rd51+-24];
	ld.global.f32 	%f20, [%rd50+-24];
	fma.rn.f32 	%f21, %f19, %f20, %f18;
	st.global.f32 	[%rd3], %f21;
	ld.global.f32 	%f22, [%rd51+-20];
	ld.global.f32 	%f23, [%rd50+-20];
	fma.rn.f32 	%f24, %f22, %f23, %f21;
	st.global.f32 	[%rd3], %f24;
	ld.global.f32 	%f25, [%rd51+-16];
	ld.global.f32 	%f26, [%rd50+-16];
	fma.rn.f32 	%f27, %f25, %f26, %f24;
	st.global.f32 	[%rd3], %f27;
	ld.global.f32 	%f28, [%rd51+-12];
	ld.global.f32 	%f29, [%rd50+-12];
	fma.rn.f32 	%f30, %f28, %f29, %f27;
	st.global.f32 	[%rd3], %f30;
	ld.global.f32 	%f31, [%rd51+-8];
	ld.global.f32 	%f32, [%rd50+-8];
	fma.rn.f32 	%f33, %f31, %f32, %f30;
	st.global.f32 	[%rd3], %f33;
	ld.global.f32 	%f34, [%rd51+-4];
	ld.global.f32 	%f35, [%rd50+-4];
	fma.rn.f32 	%f36, %f34, %f35, %f33;
	st.global.f32 	[%rd3], %f36;
	ld.global.f32 	%f37, [%rd51];
	ld.global.f32 	%f38, [%rd50];
	fma.rn.f32 	%f39, %f37, %f38, %f36;
	st.global.f32 	[%rd3], %f39;
	ld.global.f32 	%f40, [%rd51+4];
	ld.global.f32 	%f41, [%rd50+4];
	fma.rn.f32 	%f42, %f40, %f41, %f39;
	st.global.f32 	[%rd3], %f42;
	ld.global.f32 	%f43, [%rd51+8];
	ld.global.f32 	%f44, [%rd50+8];
	fma.rn.f32 	%f45, %f43, %f44, %f42;
	st.global.f32 	[%rd3], %f45;
	ld.global.f32 	%f46, [%rd51+12];
	ld.global.f32 	%f47, [%rd50+12];
	fma.rn.f32 	%f48, %f46, %f47, %f45;
	st.global.f32 	[%rd3], %f48;
	ld.global.f32 	%f49, [%rd51+16];
	ld.global.f32 	%f50, [%rd50+16];
	fma.rn.f32 	%f51, %f49, %f50, %f48;
	st.global.f32 	[%rd3], %f51;
	ld.global.f32 	%f52, [%rd51+20];
	ld.global.f32 	%f53, [%rd50+20];
	fma.rn.f32 	%f54, %f52, %f53, %f51;
	st.global.f32 	[%rd3], %f54;
	ld.global.f32 	%f55, [%rd51+24];
	ld.global.f32 	%f56, [%rd50+24];
	fma.rn.f32 	%f57, %f55, %f56, %f54;
	st.global.f32 	[%rd3], %f57;
	ld.global.f32 	%f58, [%rd51+28];
	ld.global.f32 	%f59, [%rd50+28];
	fma.rn.f32 	%f116, %f58, %f59, %f57;
	st.global.f32 	[%rd3], %f116;
	add.s32 	%r25, %r25, 16;
	add.s64 	%rd51, %rd51, 64;
	add.s64 	%rd50, %rd50, 64;
	setp.ne.s32 	%p3, %r25, 0;
	@%p3 bra 	$L__BB0_4;
$L__BB0_5:
	setp.eq.s32 	%p4, %r3, 0;
	@%p4 bra 	$L__BB0_14;
	and.b32  	%r9, %r18, 7;
	setp.lt.u32 	%p5, %r3, 8;
	@%p5 bra 	$L__BB0_8;
	add.s32 	%r20, %r27, %r2;
	mul.wide.u32 	%rd25, %r20, 4;
	add.s64 	%rd26, %rd2, %rd25;
	ld.global.f32 	%f60, [%rd26];
	cvt.u64.u32 	%rd27, %r27;
	mul.wide.u32 	%rd28, %r27, 4;
	add.s64 	%rd29, %rd1, %rd28;
	ld.global.f32 	%f61, [%rd29];
	fma.rn.f32 	%f62, %f60, %f61, %f116;
	st.global.f32 	[%rd3], %f62;
	cvt.u64.u32 	%rd30, %r2;
	add.s64 	%rd31, %rd27, %rd30;
	shl.b64 	%rd32, %rd31, 2;
	add.s64 	%rd33, %rd2, %rd32;
	ld.global.f32 	%f63, [%rd33+4];
	ld.global.f32 	%f64, [%rd29+4];
	fma.rn.f32 	%f65, %f63, %f64, %f62;
	st.global.f32 	[%rd3], %f65;
	ld.global.f32 	%f66, [%rd33+8];
	ld.global.f32 	%f67, [%rd29+8];
	fma.rn.f32 	%f68, %f66, %f67, %f65;
	st.global.f32 	[%rd3], %f68;
	ld.global.f32 	%f69, [%rd33+12];
	ld.global.f32 	%f70, [%rd29+12];
	fma.rn.f32 	%f71, %f69, %f70, %f68;
	st.global.f32 	[%rd3], %f71;
	ld.global.f32 	%f72, [%rd33+16];
	ld.global.f32 	%f73, [%rd29+16];
	fma.rn.f32 	%f74, %f72, %f73, %f71;
	st.global.f32 	[%rd3], %f74;
	ld.global.f32 	%f75, [%rd33+20];
	ld.global.f32 	%f76, [%rd29+20];
	fma.rn.f32 	%f77, %f75, %f76, %f74;
	st.global.f32 	[%rd3], %f77;
	ld.global.f32 	%f78, [%rd33+24];
	ld.global.f32 	%f79, [%rd29+24];
	fma.rn.f32 	%f80, %f78, %f79, %f77;
	st.global.f32 	[%rd3], %f80;
	ld.global.f32 	%f81, [%rd33+28];
	ld.global.f32 	%f82, [%rd29+28];
	fma.rn.f32 	%f116, %f81, %f82, %f80;
	st.global.f32 	[%rd3], %f116;
	add.s32 	%r27, %r27, 8;
$L__BB0_8:
	setp.eq.s32 	%p6, %r9, 0;
	@%p6 bra 	$L__BB0_14;
	and.b32  	%r12, %r18, 3;
	setp.lt.u32 	%p7, %r9, 4;
	@%p7 bra 	$L__BB0_11;
	add.s32 	%r21, %r27, %r2;
	mul.wide.u32 	%rd34, %r21, 4;
	add.s64 	%rd35, %rd2, %rd34;
	ld.global.f32 	%f83, [%rd35];
	cvt.u64.u32 	%rd36, %r27;
	mul.wide.u32 	%rd37, %r27, 4;
	add.s64 	%rd38, %rd1, %rd37;
	ld.global.f32 	%f84, [%rd38];
	fma.rn.f32 	%f85, %f83, %f84, %f116;
	st.global.f32 	[%rd3], %f85;
	cvt.u64.u32 	%rd39, %r2;
	add.s64 	%rd40, %rd36, %rd39;
	shl.b64 	%rd41, %rd40, 2;
	add.s64 	%rd42, %rd2, %rd41;
	ld.global.f32 	%f86, [%rd42+4];
	ld.global.f32 	%f87, [%rd38+4];
	fma.rn.f32 	%f88, %f86, %f87, %f85;
	st.global.f32 	[%rd3], %f88;
	ld.global.f32 	%f89, [%rd42+8];
	ld.global.f32 	%f90, [%rd38+8];
	fma.rn.f32 	%f91, %f89, %f90, %f88;
	st.global.f32 	[%rd3], %f91;
	ld.global.f32 	%f92, [%rd42+12];
	ld.global.f32 	%f93, [%rd38+12];
	fma.rn.f32 	%f116, %f92, %f93, %f91;
	st.global.f32 	[%rd3], %f116;
	add.s32 	%r27, %r27, 4;
$L__BB0_11:
	setp.eq.s32 	%p8, %r12, 0;
	@%p8 bra 	$L__BB0_14;
	mul.wide.u32 	%rd43, %r27, 4;
	add.s64 	%rd53, %rd1, %rd43;
	add.s32 	%r22, %r27, %r2;
	mul.wide.u32 	%rd44, %r22, 4;
	add.s64 	%rd52, %rd2, %rd44;
	neg.s32 	%r29, %r12;
$L__BB0_13:
	.pragma "nounroll";
	ld.global.f32 	%f94, [%rd52];
	ld.global.f32 	%f95, [%rd53];
	fma.rn.f32 	%f116, %f94, %f95, %f116;
	st.global.f32 	[%rd3], %f116;
	add.s64 	%rd53, %rd53, 4;
	add.s64 	%rd52, %rd52, 4;
	add.s32 	%r29, %r29, 1;
	setp.ne.s32 	%p9, %r29, 0;
	@%p9 bra 	$L__BB0_13;
$L__BB0_14:
	cvta.to.global.u64 	%rd45, %rd16;
	cvta.to.global.u64 	%rd46, %rd17;
	add.s64 	%rd48, %rd45, %rd22;
	ld.global.f32 	%f96, [%rd48];
	add.f32 	%f97, %f96, %f116;
	st.global.f32 	[%rd3], %f97;
	fma.rn.f32 	%f98, %f97, 0fBBBB989D, 0f3F000000;
	cvt.sat.f32.f32 	%f99, %f98;
	mov.f32 	%f100, 0f4B400001;
	mov.f32 	%f101, 0f437C0000;
	fma.rm.f32 	%f102, %f99, %f101, %f100;
	add.f32 	%f103, %f102, 0fCB40007F;
	neg.f32 	%f104, %f103;
	fma.rn.f32 	%f105, %f97, 0fBFB8AA3B, %f104;
	fma.rn.f32 	%f106, %f97, 0fB2A57060, %f105;
	mov.b32 	%r23, %f102;
	shl.b32 	%r24, %r23, 23;
	mov.b32 	%f107, %r24;
	ex2.approx.ftz.f32 	%f108, %f106;
	mul.f32 	%f109, %f108, %f107;
	cvt.f64.f32 	%fd1, %f109;
	add.f64 	%fd2, %fd1, 0d3FF0000000000000;
	rcp.rn.f64 	%fd3, %fd2;
	cvt.rn.f32.f64 	%f110, %fd3;
	add.s64 	%rd49, %rd46, %rd22;
	st.global.f32 	[%rd49], %f110;
	ret;

}


// ===== COMPILED SASS (sm_100) =====

	.target	sm_100

	.elftype	@"ET_EXEC"


//--------------------- .note.nv.tkinfo           --------------------------
	.section	.note.nv.tkinfo,"",@"SHT_NOTE"
	.sectionflags	@"SHF_NOTE_NV_TKINFO"
	.tkinfo
        /*0018*/ 	.word	0x00000002
        /*0030*/ 	.string	""
        /*0030*/ 	.string	"ptxas"
        /*0030*/ 	.string	"Cuda compilation tools, release 13.0, V13.0.88"
        /*0030*/ 	.string	"Build cuda_13.0.r13.0/compiler.36424714_0"
        /*0030*/ 	.string	"-arch sm_100 -m 64 "



//--------------------- .note.nv.cuinfo           --------------------------
	.section	.note.nv.cuinfo,"",@"SHT_NOTE"
	.sectionflags	@"SHF_NOTE_NV_CUINFO"
        /*0018*/ 	.short	0x0002
        /*001a*/ 	.short	0x0064
        /*001c*/ 	.short	0x0082
	.zero		2


//--------------------- .nv.info                  --------------------------
	.section	.nv.info,"",@"SHT_CUDA_INFO"
	.align	4


	//----- nvinfo : EIATTR_REGCOUNT
	.align		4
        /*0000*/ 	.byte	0x04, 0x2f
        /*0002*/ 	.short	(.L_1 - .L_0)
	.align		4
.L_0:
        /*0004*/ 	.word	index@(_Z27linear_layer_and_activationPfS_S_S_S_ii)
        /*0008*/ 	.word	0x00000014


	//----- nvinfo : EIATTR_FRAME_SIZE
	.align		4
.L_1:
        /*000c*/ 	.byte	0x04, 0x11
        /*000e*/ 	.short	(.L_3 - .L_2)
	.align		4
.L_2:
        /*0010*/ 	.word	index@($__internal_0_$__cuda_sm20_dblrcp_rn_slowpath_v3)
        /*0014*/ 	.word	0x00000000


	//----- nvinfo : EIATTR_FRAME_SIZE
	.align		4
.L_3:
        /*0018*/ 	.byte	0x04, 0x11
        /*001a*/ 	.short	(.L_5 - .L_4)
	.align		4
.L_4:
        /*001c*/ 	.word	index@(_Z27linear_layer_and_activationPfS_S_S_S_ii)
        /*0020*/ 	.word	0x00000000


	//----- nvinfo : EIATTR_MIN_STACK_SIZE
	.align		4
.L_5:
        /*0024*/ 	.byte	0x04, 0x12
        /*0026*/ 	.short	(.L_7 - .L_6)
	.align		4
.L_6:
        /*0028*/ 	.word	index@(_Z27linear_layer_and_activationPfS_S_S_S_ii)
        /*002c*/ 	.word	0x00000000
.L_7:


//--------------------- .nv.compat                --------------------------
	.section	.nv.compat,"",@"SHT_CUDA_COMPAT_INFO"
	.align	4
        /*0000*/ 	.byte	0x02, 0x09, 0x00, 0x00, 0x02, 0x02, 0x01, 0x00, 0x02, 0x05, 0x05, 0x00, 0x03, 0x07, 0x01, 0x01
        /*0010*/ 	.byte	0x02, 0x03, 0x00, 0x00, 0x02, 0x06, 0x01, 0x00, 0x04, 0x0b, 0x08, 0x00, 0x01, 0x00, 0x00, 0x00
        /*0020*/ 	.byte	0x00, 0x00, 0x00, 0x00


//--------------------- .nv.info._Z27linear_layer_and_activationPfS_S_S_S_ii --------------------------
	.section	.nv.info._Z27linear_layer_and_activationPfS_S_S_S_ii,"",@"SHT_CUDA_INFO"
	.sectionflags	@""
	.align	4


	//----- nvinfo : EIATTR_CUDA_API_VERSION
	.align		4
        /*0000*/ 	.byte	0x04, 0x37
        /*0002*/ 	.short	(.L_9 - .L_8)
.L_8:
        /*0004*/ 	.word	0x00000082


	//----- nvinfo : EIATTR_KPARAM_INFO
	.align		4
.L_9:
        /*0008*/ 	.byte	0x04, 0x17
        /*000a*/ 	.short	(.L_11 - .L_10)
.L_10:
        /*000c*/ 	.word	0x00000000
        /*0010*/ 	.short	0x0006
        /*0012*/ 	.short	0x002c
        /*0014*/ 	.byte	0x00, 0xf0, 0x11, 0x00


	//----- nvinfo : EIATTR_KPARAM_INFO
	.align		4
.L_11:
        /*0018*/ 	.byte	0x04, 0x17
        /*001a*/ 	.short	(.L_13 - .L_12)
.L_12:
        /*001c*/ 	.word	0x00000000
        /*0020*/ 	.short	0x0005
        /*0022*/ 	.short	0x0028
        /*0024*/ 	.byte	0x00, 0xf0, 0x11, 0x00


	//----- nvinfo : EIATTR_KPARAM_INFO
	.align		4
.L_13:
        /*0028*/ 	.byte	0x04, 0x17
        /*002a*/ 	.short	(.L_15 - .L_14)
.L_14:
        /*002c*/ 	.word	0x00000000
        /*0030*/ 	.short	0x0004
        /*0032*/ 	.short	0x0020
        /*0034*/ 	.byte	0x00, 0xf5, 0x21, 0x00


	//----- nvinfo : EIATTR_KPARAM_INFO
	.align		4
.L_15:
        /*0038*/ 	.byte	0x04, 0x17
        /*003a*/ 	.short	(.L_17 - .L_16)
.L_16:
        /*003c*/ 	.word	0x00000000
        /*0040*/ 	.short	0x0003
        /*0042*/ 	.short	0x0018
        /*0044*/ 	.byte	0x00, 0xf5, 0x21, 0x00


	//----- nvinfo : EIATTR_KPARAM_INFO
	.align		4
.L_17:
        /*0048*/ 	.byte	0x04, 0x17
        /*004a*/ 	.short	(.L_19 - .L_18)
.L_18:
        /*004c*/ 	.word	0x00000000
        /*0050*/ 	.short	0x0002
        /*0052*/ 	.short	0x0010
        /*0054*/ 	.byte	0x00, 0xf5, 0x21, 0x00


	//----- nvinfo : EIATTR_KPARAM_INFO
	.align		4
.L_19:
        /*0058*/ 	.byte	0x04, 0x17
        /*005a*/ 	.short	(.L_21 - .L_20)
.L_20:
        /*005c*/ 	.word	0x00000000
        /*0060*/ 	.short	0x0001
        /*0062*/ 	.short	0x0008
        /*0064*/ 	.byte	0x00, 0xf5, 0x21, 0x00


	//----- nvinfo : EIATTR_KPARAM_INFO
	.align		4
.L_21:
        /*0068*/ 	.byte	0x04, 0x17
        /*006a*/ 	.short	(.L_23 - .L_22)
.L_22:
        /*006c*/ 	.word	0x00000000
        /*0070*/ 	.short	0x0000
        /*0072*/ 	.short	0x0000
        /*0074*/ 	.byte	0x00, 0xf5, 0x21, 0x00


	//----- nvinfo : EIATTR_SPARSE_MMA_MASK
	.align		4
.L_23:
        /*0078*/ 	.byte	0x03, 0x50
        /*007a*/ 	.short	0x0000


	//----- nvinfo : EIATTR_MAXREG_COUNT
	.align		4
        /*007c*/ 	.byte	0x03, 0x1b
        /*007e*/ 	.short	0x00ff


	//----- nvinfo : EIATTR_MERCURY_ISA_VERSION
	.align		4
        /*0080*/ 	.byte	0x03, 0x5f
        /*0082*/ 	.short	0x0101


	//----- nvinfo : EIATTR_VRC_CTA_INIT_COUNT
	.align		4
        /*0084*/ 	.byte	0x02, 0x4a
	.zero		1
	.zero		1


	//----- nvinfo : EIATTR_EXIT_INSTR_OFFSETS
	.align		4
        /*0088*/ 	.byte	0x04, 0x1c
        /*008a*/ 	.short	(.L_25 - .L_24)


	//   ....[0]....
.L_24:
        /*008c*/ 	.word	0x00000f30


	//----- nvinfo : EIATTR_CRS_STACK_SIZE
	.align		4
.L_25:
        /*0090*/ 	.byte	0x04, 0x1e
        /*0092*/ 	.short	(.L_27 - .L_26)
.L_26:
        /*0094*/ 	.word	0x00000000


	//----- nvinfo : EIATTR_CBANK_PARAM_SIZE
	.align		4
.L_27:
        /*0098*/ 	.byte	0x03, 0x19
        /*009a*/ 	.short	0x0030


	//----- nvinfo : EIATTR_PARAM_CBANK
	.align		4
        /*009c*/ 	.byte	0x04, 0x0a
        /*009e*/ 	.short	(.L_29 - .L_28)
	.align		4
.L_28:
        /*00a0*/ 	.word	index@(.nv.constant0._Z27linear_layer_and_activationPfS_S_S_S_ii)
        /*00a4*/ 	.short	0x0380
        /*00a6*/ 	.short	0x0030


	//----- nvinfo : EIATTR_SW_WAR
	.align		4
.L_29:
        /*00a8*/ 	.byte	0x04, 0x36
        /*00aa*/ 	.short	(.L_31 - .L_30)
.L_30:
        /*00ac*/ 	.word	0x00000008
.L_31:


//--------------------- .nv.callgraph             --------------------------
	.section	.nv.callgraph,"",@"SHT_CUDA_CALLGRAPH"
	.align	4
	.sectionentsize	8
	.align		4
        /*0000*/ 	.word	0x00000000
	.align		4
        /*0004*/ 	.word	0xffffffff
	.align		4
        /*0008*/ 	.word	0x00000000
	.align		4
        /*000c*/ 	.word	0xfffffffe
	.align		4
        /*0010*/ 	.word	0x00000000
	.align		4
        /*0014*/ 	.word	0xfffffffd
	.align		4
        /*0018*/ 	.word	0x00000000
	.align		4
        /*001c*/ 	.word	0xfffffffc


//--------------------- .text._Z27linear_layer_and_activationPfS_S_S_S_ii --------------------------
	.section	.text._Z27linear_layer_and_activationPfS_S_S_S_ii,"ax",@progbits
	.align	128
        .global         _Z27linear_layer_and_activationPfS_S_S_S_ii
        .type           _Z27linear_layer_and_activationPfS_S_S_S_ii,@function
        .size           _Z27linear_layer_and_activationPfS_S_S_S_ii,(.L_x_14 - _Z27linear_layer_and_activationPfS_S_S_S_ii)
        .other          _Z27linear_layer_and_activationPfS_S_S_S_ii,@"STO_CUDA_ENTRY STV_DEFAULT"
_Z27linear_layer_and_activationPfS_S_S_S_ii:
.text._Z27linear_layer_and_activationPfS_S_S_S_ii:
[----:B------:R-:W-:Y:S01]  /*0000*/  LDC R1, c[0x0][0x37c] ;  /* 0x0000df00ff017b82 */ /* 0x000fe20000000800 */
[----:B------:R-:W0:Y:S01]  /*0010*/  S2R R0, SR_TID.X ;  /* 0x0000000000007919 */ /* 0x000e220000002100 */
[----:B------:R-:W1:Y:S06]  /*0020*/  LDCU UR6, c[0x0][0x3ac] ;  /* 0x00007580ff0677ac */ /* 0x000e6c0008000800 */
[----:B------:R-:W0:Y:S01]  /*0030*/  LDC.64 R2, c[0x0][0x398] ;  /* 0x0000e600ff027b82 */ /* 0x000e220000000a00 */
[----:B------:R-:W2:Y:S01]  /*0040*/  LDCU.64 UR10, c[0x0][0x358] ;  /* 0x00006b00ff0a77ac */ /* 0x000ea20008000a00 */
[----:B-1----:R-:W-:Y:S01]  /*0050*/  UISETP.GT.AND UP0, UPT, UR6, URZ, UPT ;  /* 0x000000ff0600728c */ /* 0x002fe2000bf04270 */
[----:B0-----:R-:W-:-:S08]  /*0060*/  IMAD.WIDE.U32 R2, R0, 0x4, R2 ;  /* 0x0000000400027825 */ /* 0x001fd000078e0002 */
[----:B--2---:R-:W-:Y:S05]  /*0070*/  BRA.U UP0, `(.L_x_0) ;  /* 0x0000000100087547 */ /* 0x004fea000b800000 */
[----:B------:R4:W5:Y:S01]  /*0080*/  LDG.E R5, desc[UR10][R2.64] ;  /* 0x0000000a02057981 */ /* 0x000962000c1e1900 */
[----:B------:R-:W-:Y:S05]  /*0090*/  BRA `(.L_x_1) ;  /* 0x0000000c00147947 */ /* 0x000fea0003800000 */
.L_x_0:
[----:B------:R0:W5:Y:S01]  /*00a0*/  LDG.E R5, desc[UR10][R2.64] ;  /* 0x0000000a02057981 */ /* 0x000162000c1e1900 */
[----:B------:R-:W-:Y:S01]  /*00b0*/  UISETP.GE.U32.AND UP1, UPT, UR6, 0x10, UPT ;  /* 0x000000100600788c */ /* 0x000fe2000bf26070 */
[----:B------:R-:W-:Y:S01]  /*00c0*/  HFMA2 R7, -RZ, RZ, 0, 0 ;  /* 0x00000000ff077431 */ /* 0x000fe200000001ff */
[----:B------:R-:W-:Y:S02]  /*00d0*/  ULOP3.LUT UR7, UR6, 0xf, URZ, 0xc0, !UPT ;  /* 0x0000000f06077892 */ /* 0x000fe4000f8ec0ff */
[----:B------:R-:W-:Y:S02]  /*00e0*/  IMAD R4, R0, UR6, RZ ;  /* 0x0000000600047c24 */ /* 0x000fe4000f8e02ff */
[----:B------:R-:W-:-:S03]  /*00f0*/  UISETP.NE.AND UP0, UPT, UR7, URZ, UPT ;  /* 0x000000ff0700728c */ /* 0x000fc6000bf05270 */
[----:B0-----:R-:W-:Y:S08]  /*0100*/  BRA.U !UP1, `(.L_x_2) ;  /* 0x0000000509587547 */ /* 0x001ff0000b800000 */
[----:B------:R-:W0:Y:S01]  /*0110*/  LDC.64 R6, c[0x0][0x380] ;  /* 0x0000e000ff067b82 */ /* 0x000e220000000a00 */
[----:B------:R-:W1:Y:S01]  /*0120*/  LDCU.64 UR4, c[0x0][0x390] ;  /* 0x00007200ff0477ac */ /* 0x000e620008000a00 */
[----:B------:R-:W-:-:S04]  /*0130*/  ULOP3.LUT UR8, UR6, 0x7ffffff0, URZ, 0xc0, !UPT ;  /* 0x7ffffff006087892 */ /* 0x000fc8000f8ec0ff */
[----:B------:R-:W-:Y:S02]  /*0140*/  UIADD3 UR9, UPT, UPT, -UR8, URZ, URZ ;  /* 0x000000ff08097290 */ /* 0x000fe4000fffe1ff */
[----:B-1----:R-:W-:-:S04]  /*0150*/  UIADD3 UR4, UP1, UPT, UR4, 0x20, URZ ;  /* 0x0000002004047890 */ /* 0x002fc8000ff3e0ff */
[----:B------:R-:W-:Y:S01]  /*0160*/  UIADD3.X UR5, UPT, UPT, URZ, UR5, URZ, UP1, !UPT ;  /* 0x00000005ff057290 */ /* 0x000fe20008ffe4ff */
[----:B0-----:R-:W-:-:S03]  /*0170*/  IMAD.WIDE.U32 R6, R4, 0x4, R6 ;  /* 0x0000000404067825 */ /* 0x001fc600078e0006 */
[----:B------:R-:W-:Y:S02]  /*0180*/  IADD3 R12, P0, PT, R6, 0x20, RZ ;  /* 0x00000020060c7810 */ /* 0x000fe40007f1e0ff */
[----:B------:R-:W-:Y:S02]  /*0190*/  MOV R6, UR4 ;  /* 0x0000000400067c02 */ /* 0x000fe40008000f00 */
[----:B------:R-:W-:Y:S02]  /*01a0*/  IADD3.X R13, PT, PT, RZ, R7, RZ, P0, !PT ;  /* 0x00000007ff0d7210 */ /* 0x000fe400007fe4ff */
[----:B------:R-:W-:Y:S02]  /*01b0*/  MOV R7, UR8 ;  /* 0x0000000800077c02 */ /* 0x000fe40008000f00 */
[----:B------:R-:W-:-:S07]  /*01c0*/  MOV R9, UR5 ;  /* 0x0000000500097c02 */ /* 0x000fce0008000f00 */
.L_x_3:
[----:B------:R-:W-:Y:S01]  /*01d0*/  MOV R10, R12 ;  /* 0x0000000c000a7202 */ /* 0x000fe20000000f00 */
[----:B------:R-:W-:Y:S01]  /*01e0*/  IMAD.MOV.U32 R11, RZ, RZ, R13 ;  /* 0x000000ffff0b7224 */ /* 0x000fe200078e000d */
[----:B------:R-:W-:-:S04]  /*01f0*/  MOV R8, R6 ;  /* 0x0000000600087202 */ /* 0x000fc80000000f00 */
[----:B--2---:R-:W2:Y:S04]  /*0200*/  LDG.E R6, desc[UR10][R10.64+-0x20] ;  /* 0xffffe00a0a067981 */ /* 0x004ea8000c1e1900 */
[----:B------:R-:W2:Y:S02]  /*0210*/  LDG.E R12, desc[UR10][R8.64+-0x20] ;  /* 0xffffe00a080c7981 */ /* 0x000ea4000c1e1900 */
[----:B--2--5:R-:W-:-:S05]  /*0220*/  FFMA R5, R6, R12, R5 ;  /* 0x0000000c06057223 */ /* 0x024fca0000000005 */
[----:B------:R0:W-:Y:S04]  /*0230*/  STG.E desc[UR10][R2.64], R5 ;  /* 0x0000000502007986 */ /* 0x0001e8000c10190a */
[----:B------:R-:W2:Y:S04]  /*0240*/  LDG.E R6, desc[UR10][R10.64+-0x1c] ;  /* 0xffffe40a0a067981 */ /* 0x000ea8000c1e1900 */
[----:B------:R-:W2:Y:S02]  /*0250*/  LDG.E R12, desc[UR10][R8.64+-0x1c] ;  /* 0xffffe40a080c7981 */ /* 0x000ea4000c1e1900 */
[----:B--2---:R-:W-:-:S05]  /*0260*/  FFMA R13, R6, R12, R5 ;  /* 0x0000000c060d7223 */ /* 0x004fca0000000005 */
[----:B------:R1:W-:Y:S04]  /*0270*/  STG.E desc[UR10][R2.64], R13 ;  /* 0x0000000d02007986 */ /* 0x0003e8000c10190a */
[----:B------:R-:W2:Y:S04]  /*0280*/  LDG.E R6, desc[UR10][R10.64+-0x18] ;  /* 0xffffe80a0a067981 */ /* 0x000ea8000c1e1900 */
[----:B------:R-:W2:Y:S02]  /*0290*/  LDG.E R12, desc[UR10][R8.64+-0x18] ;  /* 0xffffe80a080c7981 */ /* 0x000ea4000c1e1900 */
[----:B--2---:R-:W-:-:S05]  /*02a0*/  FFMA R15, R6, R12, R13 ;  /* 0x0000000c060f7223 */ /* 0x004fca000000000d */
[----:B------:R2:W-:Y:S04]  /*02b0*/  STG.E desc[UR10][R2.64], R15 ;  /* 0x0000000f02007986 */ /* 0x0005e8000c10190a */
[----:B------:R-:W0:Y:S04]  /*02c0*/  LDG.E R6, desc[UR10][R10.64+-0x14] ;  /* 0xffffec0a0a067981 */ /* 0x000e28000c1e1900 */
[----:B------:R-:W0:Y:S02]  /*02d0*/  LDG.E R12, desc[UR10][R8.64+-0x14] ;  /* 0xffffec0a080c7981 */ /* 0x000e24000c1e1900 */
[----:B0-----:R-:W-:-:S05]  /*02e0*/  FFMA R5, R6, R12, R15 ;  /* 0x0000000c06057223 */ /* 0x001fca000000000f */
[----:B------:R0:W-:Y:S04]  /*02f0*/  STG.E desc[UR10][R2.64], R5 ;  /* 0x0000000502007986 */ /* 0x0001e8000c10190a */
[----:B------:R-:W1:Y:S04]  /*0300*/  LDG.E R6, desc[UR10][R10.64+-0x10] ;  /* 0xfffff00a0a067981 */ /* 0x000e68000c1e1900 */
[----:B------:R-:W1:Y:S02]  /*0310*/  LDG.E R12, desc[UR10][R8.64+-0x10] ;  /* 0xfffff00a080c7981 */ /* 0x000e64000c1e1900 */
[----:B-1----:R-:W-:-:S05]  /*0320*/  FFMA R13, R6, R12, R5 ;  /* 0x0000000c060d7223 */ /* 0x002fca0000000005 */
        /* <DEDUP_REMOVED lines=42> */
[----:B------:R-:W0:Y:S01]  /*05d0*/  LDG.E R12, desc[UR10][R8.64+0x1c] ;  /* 0x00001c0a080c7981 */ /* 0x000e22000c1e1900 */
[----:B------:R-:W-:-:S04]  /*05e0*/  UIADD3 UR9, UPT, UPT, UR9, 0x10, URZ ;  /* 0x0000001009097890 */ /* 0x000fc8000fffe0ff */
[----:B------:R-:W-:Y:S01]  /*05f0*/  UISETP.NE.AND UP1, UPT, UR9, URZ, UPT ;  /* 0x000000ff0900728c */ /* 0x000fe2000bf25270 */
[----:B0-----:R-:W-:Y:S01]  /*0600*/  FFMA R5, R6, R12, R15 ;  /* 0x0000000c06057223 */ /* 0x001fe2000000000f */
[----:B------:R-:W-:Y:S02]  /*0610*/  IADD3 R12, P0, PT, R10, 0x40, RZ ;  /* 0x000000400a0c7810 */ /* 0x000fe40007f1e0ff */
[----:B------:R-:W-:Y:S02]  /*0620*/  IADD3 R6, P1, PT, R8, 0x40, RZ ;  /* 0x0000004008067810 */ /* 0x000fe40007f3e0ff */
[----:B------:R2:W-:Y:S01]  /*0630*/  STG.E desc[UR10][R2.64], R5 ;  /* 0x0000000502007986 */ /* 0x0005e2000c10190a */
[----:B-1----:R-:W-:Y:S02]  /*0640*/  IADD3.X R13, PT, PT, RZ, R11, RZ, P0, !PT ;  /* 0x0000000bff0d7210 */ /* 0x002fe400007fe4ff */
[----:B------:R-:W-:Y:S01]  /*0650*/  IADD3.X R9, PT, PT, RZ, R9, RZ, P1, !PT ;  /* 0x00000009ff097210 */ /* 0x000fe20000ffe4ff */
[----:B------:R-:W-:Y:S07]  /*0660*/  BRA.U UP1, `(.L_x_3) ;  /* 0xfffffff901d87547 */ /* 0x000fee000b83ffff */
.L_x_2:
[----:B------:R-:W-:Y:S05]  /*0670*/  BRA.U !UP0, `(.L_x_1) ;  /* 0x00000005089c7547 */ /* 0x000fea000b800000 */
[----:B------:R-:W-:Y:S02]  /*0680*/  UISETP.GE.U32.AND UP0, UPT, UR7, 0x8, UPT ;  /* 0x000000080700788c */ /* 0x000fe4000bf06070 */
[----:B------:R-:W-:-:S04]  /*0690*/  ULOP3.LUT UR5, UR6, 0x7, URZ, 0xc0, !UPT ;  /* 0x0000000706057892 */ /* 0x000fc8000f8ec0ff */
[----:B------:R-:W-:-:S03]  /*06a0*/  UISETP.NE.AND UP1, UPT, UR5, URZ, UPT ;  /* 0x000000ff0500728c */ /* 0x000fc6000bf25270 */
[----:B------:R-:W-:Y:S08]  /*06b0*/  BRA.U !UP0, `(.L_x_4) ;  /* 0x0000000108ac7547 */ /* 0x000ff0000b800000 */
[----:B------:R-:W0:Y:S01]  /*06c0*/  LDC.64 R12, c[0x0][0x380] ;  /* 0x0000e000ff0c7b82 */ /* 0x000e220000000a00 */
[----:B------:R-:W-:Y:S01]  /*06d0*/  IADD3 R11, PT, PT, R4, R7, RZ ;  /* 0x00000007040b7210 */ /* 0x000fe20007ffe0ff */
[----:B------:R-:W1:Y:S06]  /*06e0*/  LDCU.64 UR8, c[0x0][0x380] ;  /* 0x00007000ff0877ac */ /* 0x000e6c0008000a00 */
[----:B------:R-:W3:Y:S01]  /*06f0*/  LDC.64 R8, c[0x0][0x390] ;  /* 0x0000e400ff087b82 */ /* 0x000ee20000000a00 */
[----:B0-----:R-:W-:-:S06]  /*0700*/  IMAD.WIDE.U32 R12, R11, 0x4, R12 ;  /* 0x000000040b0c7825 */ /* 0x001fcc00078e000c */
[----:B------:R-:W2:Y:S01]  /*0710*/  LDG.E R12, desc[UR10][R12.64] ;  /* 0x0000000a0c0c7981 */ /* 0x000ea2000c1e1900 */
[----:B---3--:R-:W-:-:S05]  /*0720*/  IMAD.WIDE.U32 R8, R7, 0x4, R8 ;  /* 0x0000000407087825 */ /* 0x008fca00078e0008 */
[----:B------:R-:W2:Y:S01]  /*0730*/  LDG.E R6, desc[UR10][R8.64] ;  /* 0x0000000a08067981 */ /* 0x000ea2000c1e1900 */
[----:B------:R-:W-:-:S04]  /*0740*/  IADD3 R11, P0, PT, R4, R7, RZ ;  /* 0x00000007040b7210 */ /* 0x000fc80007f1e0ff */
[----:B------:R-:W-:Y:S02]  /*0750*/  IADD3.X R14, PT, PT, RZ, RZ, RZ, P0, !PT ;  /* 0x000000ffff0e7210 */ /* 0x000fe400007fe4ff */
[----:B-1----:R-:W-:-:S04]  /*0760*/  LEA R10, P0, R11, UR8, 0x2 ;  /* 0x000000080b0a7c11 */ /* 0x002fc8000f8010ff */
[----:B------:R-:W-:Y:S01]  /*0770*/  LEA.HI.X R11, R11, UR9, R14, 0x2, P0 ;  /* 0x000000090b0b7c11 */ /* 0x000fe200080f140e */
        /* <DEDUP_REMOVED lines=26> */
[----:B------:R-:W2:Y:S04]  /*0920*/  LDG.E R6, desc[UR10][R10.64+0x1c] ;  /* 0x00001c0a0a067981 */ /* 0x000ea8000c1e1900 */
[----:B0-----:R-:W2:Y:S01]  /*0930*/  LDG.E R5, desc[UR10][R8.64+0x1c] ;  /* 0x00001c0a08057981 */ /* 0x001ea2000c1e1900 */
[----:B------:R-:W-:Y:S02]  /*0940*/  VIADD R7, R7, 0x8 ;  /* 0x0000000807077836 */ /* 0x000fe40000000000 */
[----:B--2---:R-:W-:-:S05]  /*0950*/  FFMA R5, R6, R5, R17 ;  /* 0x0000000506057223 */ /* 0x004fca0000000011 */
[----:B------:R1:W-:Y:S02]  /*0960*/  STG.E desc[UR10][R2.64], R5 ;  /* 0x0000000502007986 */ /* 0x0003e4000c10190a */
.L_x_4:
[----:B------:R-:W-:Y:S05]  /*0970*/  BRA.U !UP1, `(.L_x_1) ;  /* 0x0000000109dc7547 */ /* 0x000fea000b800000 */
[----:B------:R-:W-:Y:S02]  /*0980*/  UISETP.GE.U32.AND UP0, UPT, UR5, 0x4, UPT ;  /* 0x000000040500788c */ /* 0x000fe4000bf06070 */
[----:B------:R-:W-:-:S04]  /*0990*/  ULOP3.LUT UR4, UR6, 0x3, URZ, 0xc0, !UPT ;  /* 0x0000000306047892 */ /* 0x000fc8000f8ec0ff */
[----:B------:R-:W-:-:S03]  /*09a0*/  UISETP.NE.AND UP1, UPT, UR4, URZ, UPT ;  /* 0x000000ff0400728c */ /* 0x000fc6000bf25270 */
[----:B------:R-:W-:Y:S08]  /*09b0*/  BRA.U !UP0, `(.L_x_5) ;  /* 0x00000001086c7547 */ /* 0x000ff0000b800000 */
[----:B------:R-:W0:Y:S01]  /*09c0*/  LDC.64 R8, c[0x0][0x380] ;  /* 0x0000e000ff087b82 */ /* 0x000e220000000a00 */
[----:B-1----:R-:W-:Y:S01]  /*09d0*/  IADD3 R13, PT, PT, R4, R7, RZ ;  /* 0x00000007040d7210 */ /* 0x002fe20007ffe0ff */
        /* <DEDUP_REMOVED lines=21> */
[----:B------:R-:W0:Y:S01]  /*0b30*/  LDG.E R12, desc[UR10][R8.64+0xc] ;  /* 0x00000c0a080c7981 */ /* 0x000e22000c1e1900 */
[----:B------:R-:W-:Y:S01]  /*0b40*/  IADD3 R7, PT, PT, R7, 0x4, RZ ;  /* 0x0000000407077810 */ /* 0x000fe20007ffe0ff */
[----:B0-----:R-:W-:-:S05]  /*0b50*/  FFMA R5, R6, R12, R15 ;  /* 0x0000000c06057223 */ /* 0x001fca000000000f */
[----:B------:R3:W-:Y:S02]  /*0b60*/  STG.E desc[UR10][R2.64], R5 ;  /* 0x0000000502007986 */ /* 0x0007e4000c10190a */
.L_x_5:
[----:B------:R-:W-:Y:S05]  /*0b70*/  BRA.U !UP1, `(.L_x_1) ;  /* 0x00000001095c7547 */ /* 0x000fea000b800000 */
[----:B------:R-:W0:Y:S01]  /*0b80*/  LDC.64 R8, c[0x0][0x390] ;  /* 0x0000e400ff087b82 */ /* 0x000e220000000a00 */
[----:B-1-3--:R-:W-:Y:S01]  /*0b90*/  IADD3 R13, PT, PT, R4, R7, RZ ;  /* 0x00000007040d7210 */ /* 0x00afe20007ffe0ff */
[----:B------:R-:W-:-:S06]  /*0ba0*/  UIADD3 UR4, UPT, UPT, -UR4, URZ, URZ ;  /* 0x000000ff04047290 */ /* 0x000fcc000fffe1ff */
[----:B------:R-:W1:Y:S01]  /*0bb0*/  LDC.64 R10, c[0x0][0x380] ;  /* 0x0000e000ff0a7b82 */ /* 0x000e620000000a00 */
[----:B0-----:R-:W-:-:S04]  /*0bc0*/  IMAD.WIDE.U32 R6, R7, 0x4, R8 ;  /* 0x0000000407067825 */ /* 0x001fc800078e0008 */
[----:B-1----:R-:W-:Y:S01]  /*0bd0*/  IMAD.WIDE.U32 R8, R13, 0x4, R10 ;  /* 0x000000040d087825 */ /* 0x002fe200078e000a */
[----:B------:R-:W-:-:S03]  /*0be0*/  MOV R10, R6 ;  /* 0x00000006000a7202 */ /* 0x000fc60000000f00 */
[----:B------:R-:W-:Y:S01]  /*0bf0*/  IMAD.MOV.U32 R11, RZ, RZ, R7 ;  /* 0x000000ffff0b7224 */ /* 0x000fe200078e0007 */
[----:B------:R-:W-:Y:S02]  /*0c00*/  MOV R6, R8 ;  /* 0x0000000800067202 */ /* 0x000fe40000000f00 */
[----:B------:R-:W-:-:S07]  /*0c10*/  MOV R7, R9 ;  /* 0x0000000900077202 */ /* 0x000fce0000000f00 */
.L_x_6:
[----:B------:R-:W-:Y:S01]  /*0c20*/  MOV R8, R10 ;  /* 0x0000000a00087202 */ /* 0x000fe20000000f00 */
[----:B0-----:R0:W2:Y:S01]  /*0c30*/  LDG.E R4, desc[UR10][R6.64] ;  /* 0x0000000a06047981 */ /* 0x0010a2000c1e1900 */
[----:B------:R-:W-:-:S05]  /*0c40*/  MOV R9, R11 ;  /* 0x0000000b00097202 */ /* 0x000fca0000000f00 */
[----:B------:R-:W2:Y:S01]  /*0c50*/  LDG.E R8, desc[UR10][R8.64] ;  /* 0x0000000a08087981 */ /* 0x000ea2000c1e1900 */
[----:B------:R-:W-:-:S04]  /*0c60*/  UIADD3 UR4, UPT, UPT, UR4, 0x1, URZ ;  /* 0x0000000104047890 */ /* 0x000fc8000fffe0ff */
[----:B------:R-:W-:Y:S01]  /*0c70*/  UISETP.NE.AND UP0, UPT, UR4, URZ, UPT ;  /* 0x000000ff0400728c */ /* 0x000fe2000bf05270 */
[----:B------:R-:W-:Y:S02]  /*0c80*/  IADD3 R10, P0, PT, R10, 0x4, RZ ;  /* 0x000000040a0a7810 */ /* 0x000fe40007f1e0ff */
[----:B0-----:R-:W-:Y:S02]  /*0c90*/  IADD3 R6, P1, PT, R6, 0x4, RZ ;  /* 0x0000000406067810 */ /* 0x001fe40007f3e0ff */
[----:B------:R-:W-:Y:S02]  /*0ca0*/  IADD3.X R11, PT, PT, RZ, R11, RZ, P0, !PT ;  /* 0x0000000bff0b7210 */ /* 0x000fe400007fe4ff */
[----:B------:R-:W-:Y:S01]  /*0cb0*/  IADD3.X R7, PT, PT, RZ, R7, RZ, P1, !PT ;  /* 0x00000007ff077210 */ /* 0x000fe20000ffe4ff */
[----:B--2--5:R-:W-:-:S05]  /*0cc0*/  FFMA R5, R4, R8, R5 ;  /* 0x0000000804057223 */ /* 0x024fca0000000005 */
[----:B------:R0:W-:Y:S01]  /*0cd0*/  STG.E desc[UR10][R2.64], R5 ;  /* 0x0000000502007986 */ /* 0x0001e2000c10190a */
[----:B------:R-:W-:Y:S05]  /*0ce0*/  BRA.U UP0, `(.L_x_6) ;  /* 0xfffffffd00cc7547 */ /* 0x000fea000b83ffff */
.L_x_1:
[----:B------:R-:W2:Y:S02]  /*0cf0*/  LDC.64 R6, c[0x0][0x388] ;  /* 0x0000e200ff067b82 */ /* 0x000ea40000000a00 */
[----:B--2---:R-:W-:-:S06]  /*0d00*/  IMAD.WIDE.U32 R6, R0, 0x4, R6 ;  /* 0x0000000400067825 */ /* 0x004fcc00078e0006 */
[----:B------:R-:W1:Y:S01]  /*0d10*/  LDG.E R6, desc[UR10][R6.64] ;  /* 0x0000000a06067981 */ /* 0x000e62000c1e1900 */
[----:B------:R-:W-:Y:S01]  /*0d20*/  IMAD.MOV.U32 R4, RZ, RZ, 0x3bbb989d ;  /* 0x3bbb989dff047424 */ /* 0x000fe200078e00ff */
[----:B------:R-:W-:Y:S01]  /*0d30*/  BSSY.RECONVERGENT B0, `(.L_x_7) ;  /* 0x000001b000007945 */ /* 0x000fe20003800200 */
[----:B-1-3-5:R-:W-:Y:S01]  /*0d40*/  FADD R13, R6, R5 ;  /* 0x00000005060d7221 */ /* 0x02afe20000000000 */
[----:B0-----:R-:W-:-:S03]  /*0d50*/  HFMA2 R5, -RZ, RZ, 3.7421875, 0 ;  /* 0x437c0000ff057431 */ /* 0x001fc600000001ff */
[----:B------:R-:W-:Y:S01]  /*0d60*/  FFMA.SAT R4, R13, -R4, 0.5 ;  /* 0x3f0000000d047423 */ /* 0x000fe20000002804 */
[----:B------:R0:W-:Y:S03]  /*0d70*/  STG.E desc[UR10][R2.64], R13 ;  /* 0x0000000d02007986 */ /* 0x0001e6000c10190a */
[----:B------:R-:W-:-:S04]  /*0d80*/  FFMA.RM R4, R4, R5, 12582913 ;  /* 0x4b40000104047423 */ /* 0x000fc80000004005 */
[C---:B------:R-:W-:Y:S01]  /*0d90*/  FADD R8, R4.reuse, -12583039 ;  /* 0xcb40007f04087421 */ /* 0x040fe20000000000 */
[----:B------:R-:W-:-:S03]  /*0da0*/  SHF.L.U32 R4, R4, 0x17, RZ ;  /* 0x0000001704047819 */ /* 0x000fc600000006ff */
[----:B------:R-:W-:-:S04]  /*0db0*/  FFMA R8, R13, -1.4426950216293334961, -R8 ;  /* 0xbfb8aa3b0d087823 */ /* 0x000fc80000000808 */
[----:B------:R-:W-:-:S04]  /*0dc0*/  FFMA R8, R13, -1.925963033500011079e-08, R8 ;  /* 0xb2a570600d087823 */ /* 0x000fc80000000008 */
[----:B------:R-:W1:Y:S02]  /*0dd0*/  MUFU.EX2 R5, R8 ;  /* 0x0000000800057308 */ /* 0x000e640000000800 */
[----:B-1----:R-:W-:-:S06]  /*0de0*/  FMUL R12, R4, R5 ;  /* 0x00000005040c7220 */ /* 0x002fcc0000400000 */
[----:B------:R-:W1:Y:S02]  /*0df0*/  F2F.F64.F32 R4, R12 ;  /* 0x0000000c00047310 */ /* 0x000e640000201800 */
[----:B-1----:R-:W-:-:S06]  /*0e00*/  DADD R10, R4, 1 ;  /* 0x3ff00000040a7429 */ /* 0x002fcc0000000000 */
[----:B------:R-:W1:Y:S04]  /*0e10*/  MUFU.RCP64H R5, R11 ;  /* 0x0000000b00057308 */ /* 0x000e680000001800 */
[----:B------:R-:W-:-:S04]  /*0e20*/  IADD3 R4, PT, PT, R11, 0x300402, RZ ;  /* 0x003004020b047810 */ /* 0x000fc80007ffe0ff */
[----:B------:R-:W-:Y:S02]  /*0e30*/  FSETP.GEU.AND P0, PT, |R4|, 5.8789094863358348022e-39, PT ;  /* 0x004004020400780b */ /* 0x000fe40003f0e200 */
[----:B-1----:R-:W-:-:S08]  /*0e40*/  DFMA R6, -R10, R4, 1 ;  /* 0x3ff000000a06742b */ /* 0x002fd00000000104 */
[----:B------:R-:W-:-:S08]  /*0e50*/  DFMA R6, R6, R6, R6 ;  /* 0x000000060606722b */ /* 0x000fd00000000006 */
[----:B------:R-:W-:-:S08]  /*0e60*/  DFMA R6, R4, R6, R4 ;  /* 0x000000060406722b */ /* 0x000fd00000000004 */
[----:B------:R-:W-:-:S08]  /*0e70*/  DFMA R8, -R10, R6, 1 ;  /* 0x3ff000000a08742b */ /* 0x000fd00000000106 */
[----:B------:R-:W-:Y:S01]  /*0e80*/  DFMA R6, R6, R8, R6 ;  /* 0x000000080606722b */ /* 0x000fe20000000006 */
[----:B0-----:R-:W-:Y:S10]  /*0e90*/  @P0 BRA `(.L_x_8) ;  /* 0x0000000000100947 */ /* 0x001ff40003800000 */
[----:B----4-:R-:W-:-:S04]  /*0ea0*/  LOP3.LUT R2, R11, 0x7fffffff, RZ, 0xc0, !PT ;  /* 0x7fffffff0b027812 */ /* 0x010fc800078ec0ff */
[----:B------:R-:W-:Y:S02]  /*0eb0*/  IADD3 R8, PT, PT, R2, -0x100000, RZ ;  /* 0xfff0000002087810 */ /* 0x000fe40007ffe0ff */
[----:B------:R-:W-:-:S07]  /*0ec0*/  MOV R2, 0xee0 ;  /* 0x00000ee000027802 */ /* 0x000fce0000000f00 */
[----:B------:R-:W-:Y:S05]  /*0ed0*/  CALL.REL.NOINC `($__internal_0_$__cuda_sm20_dblrcp_rn_slowpath_v3) ;  /* 0x0000000000187944 */ /* 0x000fea0003c00000 */
.L_x_8:
[----:B------:R-:W-:Y:S05]  /*0ee0*/  BSYNC.RECONVERGENT B0 ;  /* 0x0000000000007941 */ /* 0x000fea0003800200 */
.L_x_7:
[----:B----4-:R-:W0:Y:S01]  /*0ef0*/  LDC.64 R2, c[0x0][0x3a0] ;  /* 0x0000e800ff027b82 */ /* 0x010e220000000a00 */
[----:B------:R-:W1:Y:S01]  /*0f00*/  F2F.F32.F64 R7, R6 ;  /* 0x0000000600077310 */ /* 0x000e620000301000 */
[----:B0-----:R-:W-:-:S05]  /*0f10*/  IMAD.WIDE.U32 R2, R0, 0x4, R2 ;  /* 0x0000000400027825 */ /* 0x001fca00078e0002 */
[----:B-1----:R-:W-:Y:S01]  /*0f20*/  STG.E desc[UR10][R2.64], R7 ;  /* 0x0000000702007986 */ /* 0x002fe2000c10190a */
[----:B------:R-:W-:Y:S05]  /*0f30*/  EXIT ;  /* 0x000000000000794d */ /* 0x000fea0003800000 */
        .weak           $__internal_0_$__cuda_sm20_dblrcp_rn_slowpath_v3
        .type           $__internal_0_$__cuda_sm20_dblrcp_rn_slowpath_v3,@function
        .size           $__internal_0_$__cuda_sm20_dblrcp_rn_slowpath_v3,(.L_x_14 - $__internal_0_$__cuda_sm20_dblrcp_rn_slowpath_v3)
$__internal_0_$__cuda_sm20_dblrcp_rn_slowpath_v3:
[----:B------:R-:W-:Y:S01]  /*0f40*/  MOV R4, R10 ;  /* 0x0000000a00047202 */ /* 0x000fe20000000f00 */
[----:B------:R-:W-:Y:S01]  /*0f50*/  BSSY.RECONVERGENT B1, `(.L_x_9) ;  /* 0x0000025000017945 */ /* 0x000fe20003800200 */
[----:B------:R-:W-:-:S06]  /*0f60*/  MOV R5, R11 ;  /* 0x0000000b00057202 */ /* 0x000fcc0000000f00 */
[----:B------:R-:W-:-:S14]  /*0f70*/  DSETP.GTU.AND P0, PT, |R4|, +INF , PT ;  /* 0x7ff000000400742a */ /* 0x000fdc0003f0c200 */
[----:B------:R-:W-:Y:S05]  /*0f80*/  @P0 BRA `(.L_x_10) ;  /* 0x00000000007c0947 */ /* 0x000fea0003800000 */
[----:B------:R-:W-:-:S05]  /*0f90*/  LOP3.LUT R10, R11, 0x7fffffff, RZ, 0xc0, !PT ;  /* 0x7fffffff0b0a7812 */ /* 0x000fca00078ec0ff */
[----:B------:R-:W-:-:S05]  /*0fa0*/  VIADD R3, R10, 0xffffffff ;  /* 0xffffffff0a037836 */ /* 0x000fca0000000000 */
[----:B------:R-:W-:-:S13]  /*0fb0*/  ISETP.GE.U32.AND P0, PT, R3, 0x7fefffff, PT ;  /* 0x7fefffff0300780c */ /* 0x000fda0003f06070 */
[----:B------:R-:W-:Y:S02]  /*0fc0*/  @P0 LOP3.LUT R7, R5, 0x7ff00000, RZ, 0x3c, !PT ;  /* 0x7ff0000005070812 */ /* 0x000fe400078e3cff */
[----:B------:R-:W-:Y:S01]  /*0fd0*/  @P0 MOV R6, RZ ;  /* 0x000000ff00060202 */ /* 0x000fe20000000f00 */
[----:B------:R-:W-:Y:S06]  /*0fe0*/  @P0 BRA `(.L_x_11) ;  /* 0x00000000006c0947 */ /* 0x000fec0003800000 */
[----:B------:R-:W-:-:S13]  /*0ff0*/  ISETP.GE.U32.AND P0, PT, R10, 0x1000001, PT ;  /* 0x010000010a00780c */ /* 0x000fda0003f06070 */
[----:B------:R-:W-:Y:S05]  /*1000*/  @!P0 BRA `(.L_x_12) ;  /* 0x0000000000348947 */ /* 0x000fea0003800000 */
[----:B------:R-:W-:Y:S02]  /*1010*/  IADD3 R7, PT, PT, R5, -0x3fe00000, RZ ;  /* 0xc020000005077810 */ /* 0x000fe40007ffe0ff */
[----:B------:R-:W-:Y:S02]  /*1020*/  MOV R6, R4 ;  /* 0x0000000400067202 */ /* 0x000fe40000000f00 */
[----:B------:R-:W0:Y:S04]  /*1030*/  MUFU.RCP64H R9, R7 ;  /* 0x0000000700097308 */ /* 0x000e280000001800 */
[----:B0-----:R-:W-:-:S08]  /*1040*/  DFMA R10, -R6, R8, 1 ;  /* 0x3ff00000060a742b */ /* 0x001fd00000000108 */
[----:B------:R-:W-:-:S08]  /*1050*/  DFMA R10, R10, R10, R10 ;  /* 0x0000000a0a0a722b */ /* 0x000fd0000000000a */
[----:B------:R-:W-:-:S08]  /*1060*/  DFMA R10, R8, R10, R8 ;  /* 0x0000000a080a722b */ /* 0x000fd00000000008 */
[----:B------:R-:W-:-:S08]  /*1070*/  DFMA R8, -R6, R10, 1 ;  /* 0x3ff000000608742b */ /* 0x000fd0000000010a */
[----:B------:R-:W-:-:S08]  /*1080*/  DFMA R8, R10, R8, R10 ;  /* 0x000000080a08722b */ /* 0x000fd0000000000a */
[----:B------:R-:W-:-:S08]  /*1090*/  DMUL R8, R8, 2.2250738585072013831e-308 ;  /* 0x0010000008087828 */ /* 0x000fd00000000000 */
[----:B------:R-:W-:-:S08]  /*10a0*/  DFMA R4, -R4, R8, 1 ;  /* 0x3ff000000404742b */ /* 0x000fd00000000108 */
[----:B------:R-:W-:-:S08]  /*10b0*/  DFMA R4, R4, R4, R4 ;  /* 0x000000040404722b */ /* 0x000fd00000000004 */
[----:B------:R-:W-:Y:S01]  /*10c0*/  DFMA R6, R8, R4, R8 ;  /* 0x000000040806722b */ /* 0x000fe20000000008 */
[----:B------:R-:W-:Y:S10]  /*10d0*/  BRA `(.L_x_11) ;  /* 0x0000000000307947 */ /* 0x000ff40003800000 */
.L_x_12:
[----:B------:R-:W-:Y:S01]  /*10e0*/  DMUL R4, R4, 8.11296384146066816958e+31 ;  /* 0x4690000004047828 */ /* 0x000fe20000000000 */
[----:B------:R-:W-:-:S05]  /*10f0*/  MOV R6, R8 ;  /* 0x0000000800067202 */ /* 0x000fca0000000f00 */
[----:B------:R-:W0:Y:S02]  /*1100*/  MUFU.RCP64H R7, R5 ;  /* 0x0000000500077308 */ /* 0x000e240000001800 */
[----:B0-----:R-:W-:-:S08]  /*1110*/  DFMA R8, -R4, R6, 1 ;  /* 0x3ff000000408742b */ /* 0x001fd00000000106 */
[----:B------:R-:W-:-:S08]  /*1120*/  DFMA R8, R8, R8, R8 ;  /* 0x000000080808722b */ /* 0x000fd00000000008 */
[----:B------:R-:W-:-:S08]  /*1130*/  DFMA R8, R6, R8, R6 ;  /* 0x000000080608722b */ /* 0x000fd00000000006 */
[----:B------:R-:W-:-:S08]  /*1140*/  DFMA R6, -R4, R8, 1 ;  /* 0x3ff000000406742b */ /* 0x000fd00000000108 */
[----:B------:R-:W-:-:S08]  /*1150*/  DFMA R6, R8, R6, R8 ;  /* 0x000000060806722b */ /* 0x000fd00000000008 */
[----:B------:R-:W-:Y:S01]  /*1160*/  DMUL R6, R6, 8.11296384146066816958e+31 ;  /* 0x4690000006067828 */ /* 0x000fe20000000000 */
[----:B------:R-:W-:Y:S10]  /*1170*/  BRA `(.L_x_11) ;  /* 0x0000000000087947 */ /* 0x000ff40003800000 */
.L_x_10:
[----:B------:R-:W-:Y:S02]  /*1180*/  LOP3.LUT R7, R5, 0x80000, RZ, 0xfc, !PT ;  /* 0x0008000005077812 */ /* 0x000fe400078efcff */
[----:B------:R-:W-:-:S07]  /*1190*/  MOV R6, R4 ;  /* 0x0000000400067202 */ /* 0x000fce0000000f00 */
.L_x_11:
[----:B------:R-:W-:Y:S05]  /*11a0*/  BSYNC.RECONVERGENT B1 ;  /* 0x0000000000017941 */ /* 0x000fea0003800200 */
.L_x_9:
[----:B------:R-:W-:-:S04]  /*11b0*/  MOV R3, 0x0 ;  /* 0x0000000000037802 */ /* 0x000fc80000000f00 */
[----:B------:R-:W-:Y:S05]  /*11c0*/  RET.REL.NODEC R2 `(_Z27linear_layer_and_activationPfS_S_S_S_ii) ;  /* 0xffffffec028c7950 */ /* 0x000fea0003c3ffff */
.L_x_13:
[----:B------:R-:W-:-:S00]  /*11d0*/  BRA `(.L_x_13) ;  /* 0xfffffffc00fc7947 */ /* 0x000fc0000383ffff */
[----:B------:R-:W-:-:S00]  /*11e0*/  NOP ;  /* 0x0000000000007918 */ /* 0x000fc00000000000 */
        /* <DEDUP_REMOVED lines=9> */
.L_x_14:


//--------------------- .nv.shared.reserved.0     --------------------------
	.section	.nv.shared.reserved.0,"aw",@nobits
	.weak		__nv_reservedSMEM_offset_0_alias
	.size		__nv_reservedSMEM_offset_0_alias, 0, 64
	.other		__nv_reservedSMEM_offset_0_alias,@"STO_CUDA_RESERVED_SHARED STV_DEFAULT"
__nv_reservedSMEM_offset_0_alias:
	.zero		0
	.zero		64


//--------------------- .nv.constant0._Z27linear_layer_and_activationPfS_S_S_S_ii --------------------------
	.section	.nv.constant0._Z27linear_layer_and_activationPfS_S_S_S_ii,"a",@progbits
	.sectionflags	@""
	.align	4
.nv.constant0._Z27linear_layer_and_activationPfS_S_S_S_ii:
	.zero		944


//--------------------- SYMBOLS --------------------------

	.type		.nv.reservedSmem.offset0,@object
	.size		.nv.reservedSmem.offset0,0x4
